//
// Generated by NVIDIA NVVM Compiler
//
// Compiler Build ID: CL-36424714
// Cuda compilation tools, release 13.0, V13.0.88
// Based on NVVM 20.0.0
//

.version 9.0
.target sm_100
.address_size 64

	// .globl	_Z21matrix_vector_productiiPdPKdS1_S1_

.visible .entry _Z21matrix_vector_productiiPdPKdS1_S1_(
	.param .u32 _Z21matrix_vector_productiiPdPKdS1_S1__param_0,
	.param .u32 _Z21matrix_vector_productiiPdPKdS1_S1__param_1,
	.param .u64 .ptr .align 1 _Z21matrix_vector_productiiPdPKdS1_S1__param_2,
	.param .u64 .ptr .align 1 _Z21matrix_vector_productiiPdPKdS1_S1__param_3,
	.param .u64 .ptr .align 1 _Z21matrix_vector_productiiPdPKdS1_S1__param_4,
	.param .u64 .ptr .align 1 _Z21matrix_vector_productiiPdPKdS1_S1__param_5
)
{
	.reg .pred 	%p<11>;
	.reg .b32 	%r<38>;
	.reg .b64 	%rd<34>;
	.reg .b64 	%fd<99>;

	ld.param.u32 	%r24, [_Z21matrix_vector_productiiPdPKdS1_S1__param_0];
	ld.param.u32 	%r23, [_Z21matrix_vector_productiiPdPKdS1_S1__param_1];
	ld.param.u64 	%rd11, [_Z21matrix_vector_productiiPdPKdS1_S1__param_2];
	ld.param.u64 	%rd12, [_Z21matrix_vector_productiiPdPKdS1_S1__param_3];
	ld.param.u64 	%rd13, [_Z21matrix_vector_productiiPdPKdS1_S1__param_4];
	ld.param.u64 	%rd14, [_Z21matrix_vector_productiiPdPKdS1_S1__param_5];
	cvta.to.global.u64 	%rd1, %rd14;
	cvta.to.global.u64 	%rd2, %rd13;
	mov.u32 	%r25, %ctaid.x;
	mov.u32 	%r26, %ntid.x;
	mov.u32 	%r27, %tid.x;
	mad.lo.s32 	%r1, %r25, %r26, %r27;
	setp.ge.s32 	%p1, %r1, %r24;
	@%p1 bra 	$L__BB0_14;
	cvta.to.global.u64 	%rd15, %rd11;
	cvta.to.global.u64 	%rd16, %rd12;
	mul.wide.s32 	%rd17, %r1, 8;
	add.s64 	%rd18, %rd16, %rd17;
	ld.global.f64 	%fd95, [%rd18];
	add.s64 	%rd3, %rd15, %rd17;
	st.global.f64 	[%rd3], %fd95;
	setp.lt.s32 	%p2, %r23, 1;
	@%p2 bra 	$L__BB0_14;
	mul.lo.s32 	%r2, %r23, %r1;
	and.b32  	%r3, %r23, 15;
	setp.lt.u32 	%p3, %r23, 16;
	mov.b32 	%r34, 0;
	@%p3 bra 	$L__BB0_5;
	and.b32  	%r34, %r23, 2147483632;
	neg.s32 	%r32, %r34;
	add.s64 	%rd4, %rd2, 64;
	add.s64 	%rd32, %rd1, 64;
	mov.u32 	%r31, %r2;
$L__BB0_4:
	.pragma "nounroll";
	mul.wide.s32 	%rd19, %r31, 8;
	add.s64 	%rd20, %rd4, %rd19;
	ld.global.f64 	%fd11, [%rd20+-64];
	ld.global.f64 	%fd12, [%rd32+-64];
	fma.rn.f64 	%fd13, %fd11, %fd12, %fd95;
	st.global.f64 	[%rd3], %fd13;
	ld.global.f64 	%fd14, [%rd20+-56];
	ld.global.f64 	%fd15, [%rd32+-56];
	fma.rn.f64 	%fd16, %fd14, %fd15, %fd13;
	st.global.f64 	[%rd3], %fd16;
	ld.global.f64 	%fd17, [%rd20+-48];
	ld.global.f64 	%fd18, [%rd32+-48];
	fma.rn.f64 	%fd19, %fd17, %fd18, %fd16;
	st.global.f64 	[%rd3], %fd19;
	ld.global.f64 	%fd20, [%rd20+-40];
	ld.global.f64 	%fd21, [%rd32+-40];
	fma.rn.f64 	%fd22, %fd20, %fd21, %fd19;
	st.global.f64 	[%rd3], %fd22;
	ld.global.f64 	%fd23, [%rd20+-32];
	ld.global.f64 	%fd24, [%rd32+-32];
	fma.rn.f64 	%fd25, %fd23, %fd24, %fd22;
	st.global.f64 	[%rd3], %fd25;
	ld.global.f64 	%fd26, [%rd20+-24];
	ld.global.f64 	%fd27, [%rd32+-24];
	fma.rn.f64 	%fd28, %fd26, %fd27, %fd25;
	st.global.f64 	[%rd3], %fd28;
	ld.global.f64 	%fd29, [%rd20+-16];
	ld.global.f64 	%fd30, [%rd32+-16];
	fma.rn.f64 	%fd31, %fd29, %fd30, %fd28;
	st.global.f64 	[%rd3], %fd31;
	ld.global.f64 	%fd32, [%rd20+-8];
	ld.global.f64 	%fd33, [%rd32+-8];
	fma.rn.f64 	%fd34, %fd32, %fd33, %fd31;
	st.global.f64 	[%rd3], %fd34;
	ld.global.f64 	%fd35, [%rd20];
	ld.global.f64 	%fd36, [%rd32];
	fma.rn.f64 	%fd37, %fd35, %fd36, %fd34;
	st.global.f64 	[%rd3], %fd37;
	ld.global.f64 	%fd38, [%rd20+8];
	ld.global.f64 	%fd39, [%rd32+8];
	fma.rn.f64 	%fd40, %fd38, %fd39, %fd37;
	st.global.f64 	[%rd3], %fd40;
	ld.global.f64 	%fd41, [%rd20+16];
	ld.global.f64 	%fd42, [%rd32+16];
	fma.rn.f64 	%fd43, %fd41, %fd42, %fd40;
	st.global.f64 	[%rd3], %fd43;
	ld.global.f64 	%fd44, [%rd20+24];
	ld.global.f64 	%fd45, [%rd32+24];
	fma.rn.f64 	%fd46, %fd44, %fd45, %fd43;
	st.global.f64 	[%rd3], %fd46;
	ld.global.f64 	%fd47, [%rd20+32];
	ld.global.f64 	%fd48, [%rd32+32];
	fma.rn.f64 	%fd49, %fd47, %fd48, %fd46;
	st.global.f64 	[%rd3], %fd49;
	ld.global.f64 	%fd50, [%rd20+40];
	ld.global.f64 	%fd51, [%rd32+40];
	fma.rn.f64 	%fd52, %fd50, %fd51, %fd49;
	st.global.f64 	[%rd3], %fd52;
	ld.global.f64 	%fd53, [%rd20+48];
	ld.global.f64 	%fd54, [%rd32+48];
	fma.rn.f64 	%fd55, %fd53, %fd54, %fd52;
	st.global.f64 	[%rd3], %fd55;
	ld.global.f64 	%fd56, [%rd20+56];
	ld.global.f64 	%fd57, [%rd32+56];
	fma.rn.f64 	%fd95, %fd56, %fd57, %fd55;
	st.global.f64 	[%rd3], %fd95;
	add.s32 	%r32, %r32, 16;
	add.s32 	%r31, %r31, 16;
	add.s64 	%rd32, %rd32, 128;
	setp.ne.s32 	%p4, %r32, 0;
	@%p4 bra 	$L__BB0_4;
$L__BB0_5:
	setp.eq.s32 	%p5, %r3, 0;
	@%p5 bra 	$L__BB0_14;
	and.b32  	%r11, %r23, 7;
	setp.lt.u32 	%p6, %r3, 8;
	@%p6 bra 	$L__BB0_8;
	add.s32 	%r29, %r34, %r2;
	mul.wide.s32 	%rd21, %r29, 8;
	add.s64 	%rd22, %rd2, %rd21;
	ld.global.f64 	%fd58, [%rd22];
	mul.wide.u32 	%rd23, %r34, 8;
	add.s64 	%rd24, %rd1, %rd23;
	ld.global.f64 	%fd59, [%rd24];
	fma.rn.f64 	%fd60, %fd58, %fd59, %fd95;
	st.global.f64 	[%rd3], %fd60;
	ld.global.f64 	%fd61, [%rd22+8];
	ld.global.f64 	%fd62, [%rd24+8];
	fma.rn.f64 	%fd63, %fd61, %fd62, %fd60;
	st.global.f64 	[%rd3], %fd63;
	ld.global.f64 	%fd64, [%rd22+16];
	ld.global.f64 	%fd65, [%rd24+16];
	fma.rn.f64 	%fd66, %fd64, %fd65, %fd63;
	st.global.f64 	[%rd3], %fd66;
	ld.global.f64 	%fd67, [%rd22+24];
	ld.global.f64 	%fd68, [%rd24+24];
	fma.rn.f64 	%fd69, %fd67, %fd68, %fd66;
	st.global.f64 	[%rd3], %fd69;
	ld.global.f64 	%fd70, [%rd22+32];
	ld.global.f64 	%fd71, [%rd24+32];
	fma.rn.f64 	%fd72, %fd70, %fd71, %fd69;
	st.global.f64 	[%rd3], %fd72;
	ld.global.f64 	%fd73, [%rd22+40];
	ld.global.f64 	%fd74, [%rd24+40];
	fma.rn.f64 	%fd75, %fd73, %fd74, %fd72;
	st.global.f64 	[%rd3], %fd75;
	ld.global.f64 	%fd76, [%rd22+48];
	ld.global.f64 	%fd77, [%rd24+48];
	fma.rn.f64 	%fd78, %fd76, %fd77, %fd75;
	st.global.f64 	[%rd3], %fd78;
	ld.global.f64 	%fd79, [%rd22+56];
	ld.global.f64 	%fd80, [%rd24+56];
	fma.rn.f64 	%fd95, %fd79, %fd80, %fd78;
	st.global.f64 	[%rd3], %fd95;
	add.s32 	%r34, %r34, 8;
$L__BB0_8:
	setp.eq.s32 	%p7, %r11, 0;
	@%p7 bra 	$L__BB0_14;
	and.b32  	%r14, %r23, 3;
	setp.lt.u32 	%p8, %r11, 4;
	@%p8 bra 	$L__BB0_11;
	add.s32 	%r30, %r34, %r2;
	mul.wide.s32 	%rd25, %r30, 8;
	add.s64 	%rd26, %rd2, %rd25;
	ld.global.f64 	%fd81, [%rd26];
	mul.wide.u32 	%rd27, %r34, 8;
	add.s64 	%rd28, %rd1, %rd27;
	ld.global.f64 	%fd82, [%rd28];
	fma.rn.f64 	%fd83, %fd81, %fd82, %fd95;
	st.global.f64 	[%rd3], %fd83;
	ld.global.f64 	%fd84, [%rd26+8];
	ld.global.f64 	%fd85, [%rd28+8];
	fma.rn.f64 	%fd86, %fd84, %fd85, %fd83;
	st.global.f64 	[%rd3], %fd86;
	ld.global.f64 	%fd87, [%rd26+16];
	ld.global.f64 	%fd88, [%rd28+16];
	fma.rn.f64 	%fd89, %fd87, %fd88, %fd86;
	st.global.f64 	[%rd3], %fd89;
	ld.global.f64 	%fd90, [%rd26+24];
	ld.global.f64 	%fd91, [%rd28+24];
	fma.rn.f64 	%fd95, %fd90, %fd91, %fd89;
	st.global.f64 	[%rd3], %fd95;
	add.s32 	%r34, %r34, 4;
$L__BB0_11:
	setp.eq.s32 	%p9, %r14, 0;
	@%p9 bra 	$L__BB0_14;
	mul.wide.u32 	%rd29, %r34, 8;
	add.s64 	%rd33, %rd1, %rd29;
	add.s32 	%r37, %r34, %r2;
	neg.s32 	%r36, %r14;
$L__BB0_13:
	.pragma "nounroll";
	mul.wide.s32 	%rd30, %r37, 8;
	add.s64 	%rd31, %rd2, %rd30;
	ld.global.f64 	%fd92, [%rd31];
	ld.global.f64 	%fd93, [%rd33];
	fma.rn.f64 	%fd95, %fd92, %fd93, %fd95;
	st.global.f64 	[%rd3], %fd95;
	add.s64 	%rd33, %rd33, 8;
	add.s32 	%r37, %r37, 1;
	add.s32 	%r36, %r36, 1;
	setp.ne.s32 	%p10, %r36, 0;
	@%p10 bra 	$L__BB0_13;
$L__BB0_14:
	ret;

}


// ===== COMPILED SASS (sm_100) =====

	.target	sm_100

	.elftype	@"ET_EXEC"


//--------------------- .note.nv.tkinfo           --------------------------
	.section	.note.nv.tkinfo,"",@"SHT_NOTE"
	.sectionflags	@"SHF_NOTE_NV_TKINFO"
	.tkinfo
        /*0018*/ 	.word	0x00000002
        /*0030*/ 	.string	""
        /*0030*/ 	.string	"ptxas"
        /*0030*/ 	.string	"Cuda compilation tools, release 13.0, V13.0.88"
        /*0030*/ 	.string	"Build cuda_13.0.r13.0/compiler.36424714_0"
        /*0030*/ 	.string	"-arch sm_100 -m 64 "



//--------------------- .note.nv.cuinfo           --------------------------
	.section	.note.nv.cuinfo,"",@"SHT_NOTE"
	.sectionflags	@"SHF_NOTE_NV_CUINFO"
        /*0018*/ 	.short	0x0002
        /*001a*/ 	.short	0x0064
        /*001c*/ 	.short	0x0082
	.zero		2


//--------------------- .nv.info                  --------------------------
	.section	.nv.info,"",@"SHT_CUDA_INFO"
	.align	4


	//----- nvinfo : EIATTR_REGCOUNT
	.align		4
        /*0000*/ 	.byte	0x04, 0x2f
        /*0002*/ 	.short	(.L_1 - .L_0)
	.align		4
.L_0:
        /*0004*/ 	.word	index@(_Z21matrix_vector_productiiPdPKdS1_S1_)
        /*0008*/ 	.word	0x0000001a


	//----- nvinfo : EIATTR_FRAME_SIZE
	.align		4
.L_1:
        /*000c*/ 	.byte	0x04, 0x11
        /*000e*/ 	.short	(.L_3 - .L_2)
	.align		4
.L_2:
        /*0010*/ 	.word	index@(_Z21matrix_vector_productiiPdPKdS1_S1_)
        /*0014*/ 	.word	0x00000000


	//----- nvinfo : EIATTR_MIN_STACK_SIZE
	.align		4
.L_3:
        /*0018*/ 	.byte	0x04, 0x12
        /*001a*/ 	.short	(.L_5 - .L_4)
	.align		4
.L_4:
        /*001c*/ 	.word	index@(_Z21matrix_vector_productiiPdPKdS1_S1_)
        /*0020*/ 	.word	0x00000000
.L_5:


//--------------------- .nv.compat                --------------------------
	.section	.nv.compat,"",@"SHT_CUDA_COMPAT_INFO"
	.align	4
        /*0000*/ 	.byte	0x02, 0x09, 0x00, 0x00, 0x02, 0x02, 0x01, 0x00, 0x02, 0x05, 0x05, 0x00, 0x03, 0x07, 0x01, 0x01
        /*0010*/ 	.byte	0x02, 0x03, 0x00, 0x00, 0x02, 0x06, 0x01, 0x00, 0x04, 0x0b, 0x08, 0x00, 0x01, 0x00, 0x00, 0x00
        /*0020*/ 	.byte	0x00, 0x00, 0x00, 0x00


//--------------------- .nv.info._Z21matrix_vector_productiiPdPKdS1_S1_ --------------------------
	.section	.nv.info._Z21matrix_vector_productiiPdPKdS1_S1_,"",@"SHT_CUDA_INFO"
	.sectionflags	@""
	.align	4


	//----- nvinfo : EIATTR_CUDA_API_VERSION
	.align		4
        /*0000*/ 	.byte	0x04, 0x37
        /*0002*/ 	.short	(.L_7 - .L_6)
.L_6:
        /*0004*/ 	.word	0x00000082


	//----- nvinfo : EIATTR_KPARAM_INFO
	.align		4
.L_7:
        /*0008*/ 	.byte	0x04, 0x17
        /*000a*/ 	.short	(.L_9 - .L_8)
.L_8:
        /*000c*/ 	.word	0x00000000
        /*0010*/ 	.short	0x0005
        /*0012*/ 	.short	0x0020
        /*0014*/ 	.byte	0x00, 0xf5, 0x21, 0x00


	//----- nvinfo : EIATTR_KPARAM_INFO
	.align		4
.L_9:
        /*0018*/ 	.byte	0x04, 0x17
        /*001a*/ 	.short	(.L_11 - .L_10)
.L_10:
        /*001c*/ 	.word	0x00000000
        /*0020*/ 	.short	0x0004
        /*0022*/ 	.short	0x0018
        /*0024*/ 	.byte	0x00, 0xf5, 0x21, 0x00


	//----- nvinfo : EIATTR_KPARAM_INFO
	.align		4
.L_11:
        /*0028*/ 	.byte	0x04, 0x17
        /*002a*/ 	.short	(.L_13 - .L_12)
.L_12:
        /*002c*/ 	.word	0x00000000
        /*0030*/ 	.short	0x0003
        /*0032*/ 	.short	0x0010
        /*0034*/ 	.byte	0x00, 0xf5, 0x21, 0x00


	//----- nvinfo : EIATTR_KPARAM_INFO
	.align		4
.L_13:
        /*0038*/ 	.byte	0x04, 0x17
        /*003a*/ 	.short	(.L_15 - .L_14)
.L_14:
        /*003c*/ 	.word	0x00000000
        /*0040*/ 	.short	0x0002
        /*0042*/ 	.short	0x0008
        /*0044*/ 	.byte	0x00, 0xf5, 0x21, 0x00


	//----- nvinfo : EIATTR_KPARAM_INFO
	.align		4
.L_15:
        /*0048*/ 	.byte	0x04, 0x17
        /*004a*/ 	.short	(.L_17 - .L_16)
.L_16:
        /*004c*/ 	.word	0x00000000
        /*0050*/ 	.short	0x0001
        /*0052*/ 	.short	0x0004
        /*0054*/ 	.byte	0x00, 0xf0, 0x11, 0x00


	//----- nvinfo : EIATTR_KPARAM_INFO
	.align		4
.L_17:
        /*0058*/ 	.byte	0x04, 0x17
        /*005a*/ 	.short	(.L_19 - .L_18)
.L_18:
        /*005c*/ 	.word	0x00000000
        /*0060*/ 	.short	0x0000
        /*0062*/ 	.short	0x0000
        /*0064*/ 	.byte	0x00, 0xf0, 0x11, 0x00


	//----- nvinfo : EIATTR_SPARSE_MMA_MASK
	.align		4
.L_19:
        /*0068*/ 	.byte	0x03, 0x50
        /*006a*/ 	.short	0x0000


	//----- nvinfo : EIATTR_MAXREG_COUNT
	.align		4
        /*006c*/ 	.byte	0x03, 0x1b
        /*006e*/ 	.short	0x00ff


	//----- nvinfo : EIATTR_MERCURY_ISA_VERSION
	.align		4
        /*0070*/ 	.byte	0x03, 0x5f
        /*0072*/ 	.short	0x0101


	//----- nvinfo : EIATTR_VRC_CTA_INIT_COUNT
	.align		4
        /*0074*/ 	.byte	0x02, 0x4a
	.zero		1
	.zero		1


	//----- nvinfo : EIATTR_EXIT_INSTR_OFFSETS
	.align		4
        /*0078*/ 	.byte	0x04, 0x1c
        /*007a*/ 	.short	(.L_21 - .L_20)


	//   ....[0]....
.L_20:
        /*007c*/ 	.word	0x00000070


	//   ....[1]....
        /*0080*/ 	.word	0x00000110


	//   ....[2]....
        /*0084*/ 	.word	0x000006e0


	//   ....[3]....
        /*0088*/ 	.word	0x00000990


	//   ....[4]....
        /*008c*/ 	.word	0x00000b40


	//   ....[5]....
        /*0090*/ 	.word	0x00000c90


	//----- nvinfo : EIATTR_CBANK_PARAM_SIZE
	.align		4
.L_21:
        /*0094*/ 	.byte	0x03, 0x19
        /*0096*/ 	.short	0x0028


	//----- nvinfo : EIATTR_PARAM_CBANK
	.align		4
        /*0098*/ 	.byte	0x04, 0x0a
        /*009a*/ 	.short	(.L_23 - .L_22)
	.align		4
.L_22:
        /*009c*/ 	.word	index@(.nv.constant0._Z21matrix_vector_productiiPdPKdS1_S1_)
        /*00a0*/ 	.short	0x0380
        /*00a2*/ 	.short	0x0028


	//----- nvinfo : EIATTR_SW_WAR
	.align		4
.L_23:
        /*00a4*/ 	.byte	0x04, 0x36
        /*00a6*/ 	.short	(.L_25 - .L_24)
.L_24:
        /*00a8*/ 	.word	0x00000008
.L_25:


//--------------------- .nv.callgraph             --------------------------
	.section	.nv.callgraph,"",@"SHT_CUDA_CALLGRAPH"
	.align	4
	.sectionentsize	8
	.align		4
        /*0000*/ 	.word	0x00000000
	.align		4
        /*0004*/ 	.word	0xffffffff
	.align		4
        /*0008*/ 	.word	0x00000000
	.align		4
        /*000c*/ 	.word	0xfffffffe
	.align		4
        /*0010*/ 	.word	0x00000000
	.align		4
        /*0014*/ 	.word	0xfffffffd
	.align		4
        /*0018*/ 	.word	0x00000000
	.align		4
        /*001c*/ 	.word	0xfffffffc


//--------------------- .text._Z21matrix_vector_productiiPdPKdS1_S1_ --------------------------
	.section	.text._Z21matrix_vector_productiiPdPKdS1_S1_,"ax",@progbits
	.align	128
        .global         _Z21matrix_vector_productiiPdPKdS1_S1_
        .type           _Z21matrix_vector_productiiPdPKdS1_S1_,@function
        .size           _Z21matrix_vector_productiiPdPKdS1_S1_,(.L_x_6 - _Z21matrix_vector_productiiPdPKdS1_S1_)
        .other          _Z21matrix_vector_productiiPdPKdS1_S1_,@"STO_CUDA_ENTRY STV_DEFAULT"
_Z21matrix_vector_productiiPdPKdS1_S1_:
.text._Z21matrix_vector_productiiPdPKdS1_S1_:
[----:B------:R-:W-:Y:S01]  /*0000*/  LDC R1, c[0x0][0x37c] ;  /* 0x0000df00ff017b82 */ /* 0x000fe20000000800 */
[----:B------:R-:W0:Y:S07]  /*0010*/  S2R R0, SR_TID.X ;  /* 0x0000000000007919 */ /* 0x000e2e0000002100 */
[----:B------:R-:W0:Y:S01]  /*0020*/  S2UR UR4, SR_CTAID.X ;  /* 0x00000000000479c3 */ /* 0x000e220000002500 */
[----:B------:R-:W1:Y:S07]  /*0030*/  LDCU UR5, c[0x0][0x380] ;  /* 0x00007000ff0577ac */ /* 0x000e6e0008000800 */
[----:B------:R-:W0:Y:S02]  /*0040*/  LDC R7, c[0x0][0x360] ;  /* 0x0000d800ff077b82 */ /* 0x000e240000000800 */
[----:B0-----:R-:W-:-:S05]  /*0050*/  IMAD R7, R7, UR4, R0 ;  /* 0x0000000407077c24 */ /* 0x001fca000f8e0200 */
[----:B-1----:R-:W-:-:S13]  /*0060*/  ISETP.GE.AND P0, PT, R7, UR5, PT ;  /* 0x0000000507007c0c */ /* 0x002fda000bf06270 */
[----:B------:R-:W-:Y:S05]  /*0070*/  @P0 EXIT ;  /* 0x000000000000094d */ /* 0x000fea0003800000 */
[----:B------:R-:W0:Y:S01]  /*0080*/  LDC.64 R2, c[0x0][0x390] ;  /* 0x0000e400ff027b82 */ /* 0x000e220000000a00 */
[----:B------:R-:W1:Y:S07]  /*0090*/  LDCU.64 UR8, c[0x0][0x358] ;  /* 0x00006b00ff0877ac */ /* 0x000e6e0008000a00 */
[----:B------:R-:W2:Y:S08]  /*00a0*/  LDC R6, c[0x0][0x384] ;  /* 0x0000e100ff067b82 */ /* 0x000eb00000000800 */
[----:B------:R-:W3:Y:S01]  /*00b0*/  LDC.64 R4, c[0x0][0x388] ;  /* 0x0000e200ff047b82 */ /* 0x000ee20000000a00 */
[----:B0-----:R-:W-:-:S06]  /*00c0*/  IMAD.WIDE R2, R7, 0x8, R2 ;  /* 0x0000000807027825 */ /* 0x001fcc00078e0202 */
[----:B-1----:R-:W4:Y:S01]  /*00d0*/  LDG.E.64 R2, desc[UR8][R2.64] ;  /* 0x0000000802027981 */ /* 0x002f22000c1e1b00 */
[----:B--2---:R-:W-:Y:S01]  /*00e0*/  ISETP.GE.AND P0, PT, R6, 0x1, PT ;  /* 0x000000010600780c */ /* 0x004fe20003f06270 */
[----:B---3--:R-:W-:-:S05]  /*00f0*/  IMAD.WIDE R4, R7, 0x8, R4 ;  /* 0x0000000807047825 */ /* 0x008fca00078e0204 */
[----:B----4-:R0:W-:Y:S07]  /*0100*/  STG.E.64 desc[UR8][R4.64], R2 ;  /* 0x0000000204007986 */ /* 0x0101ee000c101b08 */
[----:B------:R-:W-:Y:S05]  /*0110*/  @!P0 EXIT ;  /* 0x000000000000894d */ /* 0x000fea0003800000 */
[C---:B------:R-:W-:Y:S01]  /*0120*/  ISETP.GE.U32.AND P1, PT, R6.reuse, 0x10, PT ;  /* 0x000000100600780c */ /* 0x040fe20003f26070 */
[----:B------:R-:W-:Y:S01]  /*0130*/  IMAD R0, R7, R6, RZ ;  /* 0x0000000607007224 */ /* 0x000fe200078e02ff */
[----:B------:R-:W-:Y:S01]  /*0140*/  LOP3.LUT R18, R6, 0xf, RZ, 0xc0, !PT ;  /* 0x0000000f06127812 */ /* 0x000fe200078ec0ff */
[----:B------:R-:W-:-:S03]  /*0150*/  IMAD.MOV.U32 R7, RZ, RZ, RZ ;  /* 0x000000ffff077224 */ /* 0x000fc600078e00ff */
[----:B------:R-:W-:-:S07]  /*0160*/  ISETP.NE.AND P0, PT, R18, RZ, PT ;  /* 0x000000ff1200720c */ /* 0x000fce0003f05270 */
[----:B------:R-:W-:Y:S06]  /*0170*/  @!P1 BRA `(.L_x_0) ;  /* 0x0000000400589947 */ /* 0x000fec0003800000 */
[----:B------:R-:W1:Y:S01]  /*0180*/  LDCU.64 UR4, c[0x0][0x3a0] ;  /* 0x00007400ff0477ac */ /* 0x000e620008000a00 */
[----:B------:R-:W-:Y:S01]  /*0190*/  LOP3.LUT R7, R6, 0x7ffffff0, RZ, 0xc0, !PT ;  /* 0x7ffffff006077812 */ /* 0x000fe200078ec0ff */
[----:B------:R-:W-:Y:S01]  /*01a0*/  IMAD.MOV.U32 R13, RZ, RZ, R0 ;  /* 0x000000ffff0d7224 */ /* 0x000fe200078e0000 */
[----:B------:R-:W2:Y:S02]  /*01b0*/  LDCU.64 UR6, c[0x0][0x398] ;  /* 0x00007300ff0677ac */ /* 0x000ea40008000a00 */
[----:B------:R-:W-:Y:S01]  /*01c0*/  IADD3 R12, PT, PT, -R7, RZ, RZ ;  /* 0x000000ff070c7210 */ /* 0x000fe20007ffe1ff */
[----:B-1----:R-:W-:-:S04]  /*01d0*/  UIADD3 UR4, UP1, UPT, UR4, 0x40, URZ ;  /* 0x0000004004047890 */ /* 0x002fc8000ff3e0ff */
[----:B------:R-:W-:Y:S02]  /*01e0*/  UIADD3.X UR5, UPT, UPT, URZ, UR5, URZ, UP1, !UPT ;  /* 0x00000005ff057290 */ /* 0x000fe40008ffe4ff */
[----:B--2---:R-:W-:Y:S01]  /*01f0*/  UIADD3 UR6, UP0, UPT, UR6, 0x40, URZ ;  /* 0x0000004006067890 */ /* 0x004fe2000ff1e0ff */
[----:B------:R-:W-:-:S03]  /*0200*/  IMAD.U32 R14, RZ, RZ, UR4 ;  /* 0x00000004ff0e7e24 */ /* 0x000fc6000f8e00ff */
[----:B------:R-:W-:Y:S01]  /*0210*/  IMAD.U32 R15, RZ, RZ, UR5 ;  /* 0x00000005ff0f7e24 */ /* 0x000fe2000f8e00ff */
[----:B------:R-:W-:-:S12]  /*0220*/  UIADD3.X UR7, UPT, UPT, URZ, UR7, URZ, UP0, !UPT ;  /* 0x00000007ff077290 */ /* 0x000fd800087fe4ff */
.L_x_1:
[----:B------:R-:W-:Y:S01]  /*0230*/  MOV R10, UR6 ;  /* 0x00000006000a7c02 */ /* 0x000fe20008000f00 */
[----:B------:R-:W-:Y:S01]  /*0240*/  IMAD.U32 R11, RZ, RZ, UR7 ;  /* 0x00000007ff0b7e24 */ /* 0x000fe2000f8e00ff */
[----:B------:R-:W-:Y:S01]  /*0250*/  MOV R9, R15 ;  /* 0x0000000f00097202 */ /* 0x000fe20000000f00 */
[----:B------:R-:W-:Y:S02]  /*0260*/  IMAD.MOV.U32 R8, RZ, RZ, R14 ;  /* 0x000000ffff087224 */ /* 0x000fe400078e000e */
[----:B------:R-:W-:-:S03]  /*0270*/  IMAD.WIDE R10, R13, 0x8, R10 ;  /* 0x000000080d0a7825 */ /* 0x000fc600078e020a */
[----:B----4-:R-:W2:Y:S04]  /*0280*/  LDG.E.64 R16, desc[UR8][R8.64+-0x40] ;  /* 0xffffc00808107981 */ /* 0x010ea8000c1e1b00 */
[----:B------:R-:W2:Y:S02]  /*0290*/  LDG.E.64 R14, desc[UR8][R10.64+-0x40] ;  /* 0xffffc0080a0e7981 */ /* 0x000ea4000c1e1b00 */
[----:B--2---:R-:W-:-:S07]  /*02a0*/  DFMA R14, R14, R16, R2 ;  /* 0x000000100e0e722b */ /* 0x004fce0000000002 */
[----:B------:R1:W-:Y:S04]  /*02b0*/  STG.E.64 desc[UR8][R4.64], R14 ;  /* 0x0000000e04007986 */ /* 0x0003e8000c101b08 */
[----:B0-----:R-:W2:Y:S04]  /*02c0*/  LDG.E.64 R2, desc[UR8][R10.64+-0x38] ;  /* 0xffffc8080a027981 */ /* 0x001ea8000c1e1b00 */
[----:B------:R-:W2:Y:S02]  /*02d0*/  LDG.E.64 R16, desc[UR8][R8.64+-0x38] ;  /* 0xffffc80808107981 */ /* 0x000ea4000c1e1b00 */
[----:B--2---:R-:W-:-:S07]  /*02e0*/  DFMA R2, R2, R16, R14 ;  /* 0x000000100202722b */ /* 0x004fce000000000e */
[----:B------:R0:W-:Y:S04]  /*02f0*/  STG.E.64 desc[UR8][R4.64], R2 ;  /* 0x0000000204007986 */ /* 0x0001e8000c101b08 */
[----:B------:R-:W2:Y:S04]  /*0300*/  LDG.E.64 R16, desc[UR8][R10.64+-0x30] ;  /* 0xffffd0080a107981 */ /* 0x000ea8000c1e1b00 */
[----:B------:R-:W2:Y:S02]  /*0310*/  LDG.E.64 R20, desc[UR8][R8.64+-0x30] ;  /* 0xffffd00808147981 */ /* 0x000ea4000c1e1b00 */
[----:B--2---:R-:W-:-:S07]  /*0320*/  DFMA R16, R16, R20, R2 ;  /* 0x000000141010722b */ /* 0x004fce0000000002 */
[----:B------:R2:W-:Y:S04]  /*0330*/  STG.E.64 desc[UR8][R4.64], R16 ;  /* 0x0000001004007986 */ /* 0x0005e8000c101b08 */
[----:B------:R-:W3:Y:S04]  /*0340*/  LDG.E.64 R20, desc[UR8][R10.64+-0x28] ;  /* 0xffffd8080a147981 */ /* 0x000ee8000c1e1b00 */
[----:B------:R-:W3:Y:S02]  /*0350*/  LDG.E.64 R22, desc[UR8][R8.64+-0x28] ;  /* 0xffffd80808167981 */ /* 0x000ee4000c1e1b00 */
[----:B---3--:R-:W-:-:S07]  /*0360*/  DFMA R20, R20, R22, R16 ;  /* 0x000000161414722b */ /* 0x008fce0000000010 */
[----:B------:R3:W-:Y:S04]  /*0370*/  STG.E.64 desc[UR8][R4.64], R20 ;  /* 0x0000001404007986 */ /* 0x0007e8000c101b08 */
[----:B-1----:R-:W4:Y:S04]  /*0380*/  LDG.E.64 R14, desc[UR8][R10.64+-0x20] ;  /* 0xffffe0080a0e7981 */ /* 0x002f28000c1e1b00 */
[----:B------:R-:W4:Y:S02]  /*0390*/  LDG.E.64 R22, desc[UR8][R8.64+-0x20] ;  /* 0xffffe00808167981 */ /* 0x000f24000c1e1b00 */
[----:B----4-:R-:W-:-:S07]  /*03a0*/  DFMA R14, R14, R22, R20 ;  /* 0x000000160e0e722b */ /* 0x010fce0000000014 */
[----:B------:R1:W-:Y:S04]  /*03b0*/  STG.E.64 desc[UR8][R4.64], R14 ;  /* 0x0000000e04007986 */ /* 0x0003e8000c101b08 */
[----:B0-----:R-:W4:Y:S04]  /*03c0*/  LDG.E.64 R2, desc[UR8][R10.64+-0x18] ;  /* 0xffffe8080a027981 */ /* 0x001f28000c1e1b00 */
[----:B------:R-:W4:Y:S02]  /*03d0*/  LDG.E.64 R22, desc[UR8][R8.64+-0x18] ;  /* 0xffffe80808167981 */ /* 0x000f24000c1e1b00 */
[----:B----4-:R-:W-:-:S07]  /*03e0*/  DFMA R2, R2, R22, R14 ;  /* 0x000000160202722b */ /* 0x010fce000000000e */
[----:B------:R0:W-:Y:S04]  /*03f0*/  STG.E.64 desc[UR8][R4.64], R2 ;  /* 0x0000000204007986 */ /* 0x0001e8000c101b08 */
[----:B--2---:R-:W2:Y:S04]  /*0400*/  LDG.E.64 R16, desc[UR8][R10.64+-0x10] ;  /* 0xfffff0080a107981 */ /* 0x004ea8000c1e1b00 */
[----:B------:R-:W2:Y:S02]  /*0410*/  LDG.E.64 R22, desc[UR8][R8.64+-0x10] ;  /* 0xfffff00808167981 */ /* 0x000ea4000c1e1b00 */
[----:B--2---:R-:W-:-:S07]  /*0420*/  DFMA R16, R16, R22, R2 ;  /* 0x000000161010722b */ /* 0x004fce0000000002 */
[----:B------:R2:W-:Y:S04]  /*0430*/  STG.E.64 desc[UR8][R4.64], R16 ;  /* 0x0000001004007986 */ /* 0x0005e8000c101b08 */
[----:B---3--:R-:W3:Y:S04]  /*0440*/  LDG.E.64 R20, desc[UR8][R10.64+-0x8] ;  /* 0xfffff8080a147981 */ /* 0x008ee8000c1e1b00 */
        /* <DEDUP_REMOVED lines=27> */
[----:B------:R-:W5:Y:S04]  /*0600*/  LDG.E.64 R2, desc[UR8][R10.64+0x30] ;  /* 0x000030080a027981 */ /* 0x000f68000c1e1b00 */
[----:B--2---:R-:W5:Y:S01]  /*0610*/  LDG.E.64 R16, desc[UR8][R8.64+0x30] ;  /* 0x0000300808107981 */ /* 0x004f62000c1e1b00 */
[----:B------:R-:W-:Y:S01]  /*0620*/  VIADD R12, R12, 0x10 ;  /* 0x000000100c0c7836 */ /* 0x000fe20000000000 */
[----:B-----5:R-:W-:-:S07]  /*0630*/  DFMA R16, R2, R16, R22 ;  /* 0x000000100210722b */ /* 0x020fce0000000016 */
[----:B------:R4:W-:Y:S04]  /*0640*/  STG.E.64 desc[UR8][R4.64], R16 ;  /* 0x0000001004007986 */ /* 0x0009e8000c101b08 */
[----:B------:R-:W2:Y:S04]  /*0650*/  LDG.E.64 R2, desc[UR8][R10.64+0x38] ;  /* 0x000038080a027981 */ /* 0x000ea8000c1e1b00 */
[----:B---3--:R-:W2:Y:S01]  /*0660*/  LDG.E.64 R20, desc[UR8][R8.64+0x38] ;  /* 0x0000380808147981 */ /* 0x008ea2000c1e1b00 */
[----:B------:R-:W-:Y:S01]  /*0670*/  ISETP.NE.AND P1, PT, R12, RZ, PT ;  /* 0x000000ff0c00720c */ /* 0x000fe20003f25270 */
[----:B------:R-:W-:Y:S01]  /*0680*/  VIADD R13, R13, 0x10 ;  /* 0x000000100d0d7836 */ /* 0x000fe20000000000 */
[----:B-1----:R-:W-:-:S04]  /*0690*/  IADD3 R14, P2, PT, R8, 0x80, RZ ;  /* 0x00000080080e7810 */ /* 0x002fc80007f5e0ff */
[----:B------:R-:W-:Y:S01]  /*06a0*/  IADD3.X R15, PT, PT, RZ, R9, RZ, P2, !PT ;  /* 0x00000009ff0f7210 */ /* 0x000fe200017fe4ff */
[----:B--2---:R-:W-:-:S07]  /*06b0*/  DFMA R2, R2, R20, R16 ;  /* 0x000000140202722b */ /* 0x004fce0000000010 */
[----:B------:R4:W-:Y:S01]  /*06c0*/  STG.E.64 desc[UR8][R4.64], R2 ;  /* 0x0000000204007986 */ /* 0x0009e2000c101b08 */
[----:B------:R-:W-:Y:S05]  /*06d0*/  @P1 BRA `(.L_x_1) ;  /* 0xfffffff800d41947 */ /* 0x000fea000383ffff */
.L_x_0:
[----:B------:R-:W-:Y:S05]  /*06e0*/  @!P0 EXIT ;  /* 0x000000000000894d */ /* 0x000fea0003800000 */
[----:B------:R-:W-:Y:S02]  /*06f0*/  ISETP.GE.U32.AND P0, PT, R18, 0x8, PT ;  /* 0x000000081200780c */ /* 0x000fe40003f06070 */
[----:B----4-:R-:W-:-:S04]  /*0700*/  LOP3.LUT R16, R6, 0x7, RZ, 0xc0, !PT ;  /* 0x0000000706107812 */ /* 0x010fc800078ec0ff */
[----:B------:R-:W-:-:S07]  /*0710*/  ISETP.NE.AND P1, PT, R16, RZ, PT ;  /* 0x000000ff1000720c */ /* 0x000fce0003f25270 */
[----:B------:R-:W-:Y:S06]  /*0720*/  @!P0 BRA `(.L_x_2) ;  /* 0x0000000000988947 */ /* 0x000fec0003800000 */
[----:B------:R-:W1:Y:S01]  /*0730*/  LDC.64 R8, c[0x0][0x398] ;  /* 0x0000e600ff087b82 */ /* 0x000e620000000a00 */
[----:B------:R-:W-:-:S07]  /*0740*/  IADD3 R13, PT, PT, R0, R7, RZ ;  /* 0x00000007000d7210 */ /* 0x000fce0007ffe0ff */
[----:B------:R-:W2:Y:S01]  /*0750*/  LDC.64 R10, c[0x0][0x3a0] ;  /* 0x0000e800ff0a7b82 */ /* 0x000ea20000000a00 */
[----:B-1----:R-:W-:-:S05]  /*0760*/  IMAD.WIDE R8, R13, 0x8, R8 ;  /* 0x000000080d087825 */ /* 0x002fca00078e0208 */
[----:B------:R-:W3:Y:S01]  /*0770*/  LDG.E.64 R12, desc[UR8][R8.64] ;  /* 0x00000008080c7981 */ /* 0x000ee2000c1e1b00 */
[----:B--2---:R-:W-:-:S05]  /*0780*/  IMAD.WIDE.U32 R10, R7, 0x8, R10 ;  /* 0x00000008070a7825 */ /* 0x004fca00078e000a */
[----:B------:R-:W3:Y:S02]  /*0790*/  LDG.E.64 R14, desc[UR8][R10.64] ;  /* 0x000000080a0e7981 */ /* 0x000ee4000c1e1b00 */
[----:B---3--:R-:W-:-:S07]  /*07a0*/  DFMA R12, R12, R14, R2 ;  /* 0x0000000e0c0c722b */ /* 0x008fce0000000002 */
        /* <DEDUP_REMOVED lines=21> */
[----:B------:R-:W4:Y:S04]  /*0900*/  LDG.E.64 R2, desc[UR8][R8.64+0x30] ;  /* 0x0000300808027981 */ /* 0x000f28000c1e1b00 */
[----:B--2---:R-:W4:Y:S02]  /*0910*/  LDG.E.64 R14, desc[UR8][R10.64+0x30] ;  /* 0x000030080a0e7981 */ /* 0x004f24000c1e1b00 */
[----:B----4-:R-:W-:-:S07]  /*0920*/  DFMA R14, R2, R14, R20 ;  /* 0x0000000e020e722b */ /* 0x010fce0000000014 */
[----:B------:R1:W-:Y:S04]  /*0930*/  STG.E.64 desc[UR8][R4.64], R14 ;  /* 0x0000000e04007986 */ /* 0x0003e8000c101b08 */
[----:B------:R-:W2:Y:S04]  /*0940*/  LDG.E.64 R2, desc[UR8][R8.64+0x38] ;  /* 0x0000380808027981 */ /* 0x000ea8000c1e1b00 */
[----:B---3--:R-:W2:Y:S01]  /*0950*/  LDG.E.64 R18, desc[UR8][R10.64+0x38] ;  /* 0x000038080a127981 */ /* 0x008ea2000c1e1b00 */
[----:B------:R-:W-:Y:S01]  /*0960*/  VIADD R7, R7, 0x8 ;  /* 0x0000000807077836 */ /* 0x000fe20000000000 */
[----:B--2---:R-:W-:-:S07]  /*0970*/  DFMA R2, R2, R18, R14 ;  /* 0x000000120202722b */ /* 0x004fce000000000e */
[----:B------:R1:W-:Y:S04]  /*0980*/  STG.E.64 desc[UR8][R4.64], R2 ;  /* 0x0000000204007986 */ /* 0x0003e8000c101b08 */
.L_x_2:
[----:B------:R-:W-:Y:S05]  /*0990*/  @!P1 EXIT ;  /* 0x000000000000994d */ /* 0x000fea0003800000 */
[----:B------:R-:W-:Y:S02]  /*09a0*/  ISETP.GE.U32.AND P0, PT, R16, 0x4, PT ;  /* 0x000000041000780c */ /* 0x000fe40003f06070 */
[----:B------:R-:W-:-:S04]  /*09b0*/  LOP3.LUT R6, R6, 0x3, RZ, 0xc0, !PT ;  /* 0x0000000306067812 */ /* 0x000fc800078ec0ff */
[----:B------:R-:W-:-:S07]  /*09c0*/  ISETP.NE.AND P1, PT, R6, RZ, PT ;  /* 0x000000ff0600720c */ /* 0x000fce0003f25270 */
[----:B------:R-:W-:Y:S06]  /*09d0*/  @!P0 BRA `(.L_x_3) ;  /* 0x0000000000588947 */ /* 0x000fec0003800000 */
[----:B------:R-:W2:Y:S01]  /*09e0*/  LDC.64 R10, c[0x0][0x398] ;  /* 0x0000e600ff0a7b82 */ /* 0x000ea20000000a00 */
[----:B-1----:R-:W-:-:S07]  /*09f0*/  IADD3 R13, PT, PT, R0, R7, RZ ;  /* 0x00000007000d7210 */ /* 0x002fce0007ffe0ff */
[----:B------:R-:W1:Y:S01]  /*0a00*/  LDC.64 R8, c[0x0][0x3a0] ;  /* 0x0000e800ff087b82 */ /* 0x000e620000000a00 */
[----:B--2---:R-:W-:-:S05]  /*0a10*/  IMAD.WIDE R10, R13, 0x8, R10 ;  /* 0x000000080d0a7825 */ /* 0x004fca00078e020a */
[----:B------:R-:W2:Y:S01]  /*0a20*/  LDG.E.64 R12, desc[UR8][R10.64] ;  /* 0x000000080a0c7981 */ /* 0x000ea2000c1e1b00 */
[----:B-1----:R-:W-:-:S05]  /*0a30*/  IMAD.WIDE.U32 R8, R7, 0x8, R8 ;  /* 0x0000000807087825 */ /* 0x002fca00078e0008 */
[----:B------:R-:W2:Y:S02]  /*0a40*/  LDG.E.64 R14, desc[UR8][R8.64] ;  /* 0x00000008080e7981 */ /* 0x000ea4000c1e1b00 */
[----:B--2---:R-:W-:-:S07]  /*0a50*/  DFMA R12, R12, R14, R2 ;  /* 0x0000000e0c0c722b */ /* 0x004fce0000000002 */
[----:B------:R2:W-:Y:S04]  /*0a60*/  STG.E.64 desc[UR8][R4.64], R12 ;  /* 0x0000000c04007986 */ /* 0x0005e8000c101b08 */
[----:B0-----:R-:W3:Y:S04]  /*0a70*/  LDG.E.64 R2, desc[UR8][R10.64+0x8] ;  /* 0x000008080a027981 */ /* 0x001ee8000c1e1b00 */
[----:B------:R-:W3:Y:S02]  /*0a80*/  LDG.E.64 R14, desc[UR8][R8.64+0x8] ;  /* 0x00000808080e7981 */ /* 0x000ee4000c1e1b00 */
[----:B---3--:R-:W-:-:S07]  /*0a90*/  DFMA R14, R2, R14, R12 ;  /* 0x0000000e020e722b */ /* 0x008fce000000000c */
[----:B------:R2:W-:Y:S04]  /*0aa0*/  STG.E.64 desc[UR8][R4.64], R14 ;  /* 0x0000000e04007986 */ /* 0x0005e8000c101b08 */
[----:B------:R-:W3:Y:S04]  /*0ab0*/  LDG.E.64 R2, desc[UR8][R10.64+0x10] ;  /* 0x000010080a027981 */ /* 0x000ee8000c1e1b00 */
[----:B------:R-:W3:Y:S02]  /*0ac0*/  LDG.E.64 R16, desc[UR8][R8.64+0x10] ;  /* 0x0000100808107981 */ /* 0x000ee4000c1e1b00 */
[----:B---3--:R-:W-:-:S07]  /*0ad0*/  DFMA R16, R2, R16, R14 ;  /* 0x000000100210722b */ /* 0x008fce000000000e */
[----:B------:R2:W-:Y:S04]  /*0ae0*/  STG.E.64 desc[UR8][R4.64], R16 ;  /* 0x0000001004007986 */ /* 0x0005e8000c101b08 */
[----:B------:R-:W3:Y:S04]  /*0af0*/  LDG.E.64 R2, desc[UR8][R10.64+0x18] ;  /* 0x000018080a027981 */ /* 0x000ee8000c1e1b00 */
[----:B------:R-:W3:Y:S01]  /*0b00*/  LDG.E.64 R18, desc[UR8][R8.64+0x18] ;  /* 0x0000180808127981 */ /* 0x000ee2000c1e1b00 */
[----:B------:R-:W-:Y:S01]  /*0b10*/  VIADD R7, R7, 0x4 ;  /* 0x0000000407077836 */ /* 0x000fe20000000000 */
[----:B---3--:R-:W-:-:S07]  /*0b20*/  DFMA R2, R2, R18, R16 ;  /* 0x000000120202722b */ /* 0x008fce0000000010 */
[----:B------:R2:W-:Y:S04]  /*0b30*/  STG.E.64 desc[UR8][R4.64], R2 ;  /* 0x0000000204007986 */ /* 0x0005e8000c101b08 */
.L_x_3:
[----:B------:R-:W-:Y:S05]  /*0b40*/  @!P1 EXIT ;  /* 0x000000000000994d */ /* 0x000fea0003800000 */
[----:B------:R-:W3:Y:S01]  /*0b50*/  LDC.64 R10, c[0x0][0x3a0] ;  /* 0x0000e800ff0a7b82 */ /* 0x000ee20000000a00 */
[----:B-12---:R-:W-:Y:S01]  /*0b60*/  IADD3 R13, PT, PT, R0, R7, RZ ;  /* 0x00000007000d7210 */ /* 0x006fe20007ffe0ff */
[----:B------:R-:W-:-:S06]  /*0b70*/  IMAD.MOV R0, RZ, RZ, -R6 ;  /* 0x000000ffff007224 */ /* 0x000fcc00078e0a06 */
[----:B------:R-:W1:Y:S01]  /*0b80*/  LDC.64 R8, c[0x0][0x398] ;  /* 0x0000e600ff087b82 */ /* 0x000e620000000a00 */
[----:B---3--:R-:W-:-:S04]  /*0b90*/  IMAD.WIDE.U32 R10, R7, 0x8, R10 ;  /* 0x00000008070a7825 */ /* 0x008fc800078e000a */
[----:B------:R-:W-:Y:S01]  /*0ba0*/  IMAD.MOV.U32 R12, RZ, RZ, R10 ;  /* 0x000000ffff0c7224 */ /* 0x000fe200078e000a */
[----:B------:R-:W-:-:S07]  /*0bb0*/  MOV R15, R11 ;  /* 0x0000000b000f7202 */ /* 0x000fce0000000f00 */
.L_x_4:
[----:B-1----:R-:W-:Y:S01]  /*0bc0*/  IMAD.WIDE R6, R13, 0x8, R8 ;  /* 0x000000080d067825 */ /* 0x002fe200078e0208 */
[----:B------:R-:W-:-:S03]  /*0bd0*/  MOV R10, R12 ;  /* 0x0000000c000a7202 */ /* 0x000fc60000000f00 */
[----:B------:R-:W-:Y:S02]  /*0be0*/  IMAD.MOV.U32 R11, RZ, RZ, R15 ;  /* 0x000000ffff0b7224 */ /* 0x000fe400078e000f */
[----:B------:R-:W0:Y:S04]  /*0bf0*/  LDG.E.64 R6, desc[UR8][R6.64] ;  /* 0x0000000806067981 */ /* 0x000e28000c1e1b00 */
[----:B------:R-:W0:Y:S01]  /*0c00*/  LDG.E.64 R10, desc[UR8][R10.64] ;  /* 0x000000080a0a7981 */ /* 0x000e22000c1e1b00 */
[----:B------:R-:W-:Y:S01]  /*0c10*/  IADD3 R0, PT, PT, R0, 0x1, RZ ;  /* 0x0000000100007810 */ /* 0x000fe20007ffe0ff */
[----:B------:R-:W-:Y:S01]  /*0c20*/  VIADD R13, R13, 0x1 ;  /* 0x000000010d0d7836 */ /* 0x000fe20000000000 */
[----:B------:R-:W-:Y:S02]  /*0c30*/  IADD3 R12, P1, PT, R12, 0x8, RZ ;  /* 0x000000080c0c7810 */ /* 0x000fe40007f3e0ff */
[----:B------:R-:W-:-:S02]  /*0c40*/  ISETP.NE.AND P0, PT, R0, RZ, PT ;  /* 0x000000ff0000720c */ /* 0x000fc40003f05270 */
[----:B------:R-:W-:Y:S01]  /*0c50*/  IADD3.X R15, PT, PT, RZ, R15, RZ, P1, !PT ;  /* 0x0000000fff0f7210 */ /* 0x000fe20000ffe4ff */
[----:B0-2---:R-:W-:-:S07]  /*0c60*/  DFMA R2, R6, R10, R2 ;  /* 0x0000000a0602722b */ /* 0x005fce0000000002 */
[----:B------:R2:W-:Y:S03]  /*0c70*/  STG.E.64 desc[UR8][R4.64], R2 ;  /* 0x0000000204007986 */ /* 0x0005e6000c101b08 */
[----:B------:R-:W-:Y:S05]  /*0c80*/  @P0 BRA `(.L_x_4) ;  /* 0xfffffffc00cc0947 */ /* 0x000fea000383ffff */
[----:B------:R-:W-:Y:S05]  /*0c90*/  EXIT ;  /* 0x000000000000794d */ /* 0x000fea0003800000 */
.L_x_5:
[----:B------:R-:W-:-:S00]  /*0ca0*/  BRA `(.L_x_5) ;  /* 0xfffffffc00fc7947 */ /* 0x000fc0000383ffff */
[----:B------:R-:W-:-:S00]  /*0cb0*/  NOP ;  /* 0x0000000000007918 */ /* 0x000fc00000000000 */
        /* <DEDUP_REMOVED lines=12> */
.L_x_6:


//--------------------- .nv.shared.reserved.0     --------------------------
	.section	.nv.shared.reserved.0,"aw",@nobits
	.weak		__nv_reservedSMEM_offset_0_alias
	.size		__nv_reservedSMEM_offset_0_alias, 0, 64
	.other		__nv_reservedSMEM_offset_0_alias,@"STO_CUDA_RESERVED_SHARED STV_DEFAULT"
__nv_reservedSMEM_offset_0_alias:
	.zero		0
	.zero		64


//--------------------- .nv.constant0._Z21matrix_vector_productiiPdPKdS1_S1_ --------------------------
	.section	.nv.constant0._Z21matrix_vector_productiiPdPKdS1_S1_,"a",@progbits
	.sectionflags	@""
	.align	4
.nv.constant0._Z21matrix_vector_productiiPdPKdS1_S1_:
	.zero		936


//--------------------- SYMBOLS --------------------------

	.type		.nv.reservedSmem.offset0,@object
	.size		.nv.reservedSmem.offset0,0x4
